//
// Generated by NVIDIA NVVM Compiler
//
// Compiler Build ID: CL-36424714
// Cuda compilation tools, release 13.0, V13.0.88
// Based on NVVM 20.0.0
//

.version 9.0
.target sm_100
.address_size 64

	// .globl	_Z26alternatingGraphPathSearchPiS_S_S_iiS_S_S_S_
// _ZZ26alternatingGraphPathSearchPiS_S_S_iiS_S_S_S_E9zeroFound has been demoted
// _ZZ26alternatingGraphPathSearchPiS_S_S_iiS_S_S_S_E12kernelRepeat has been demoted
// _ZZ26alternatingGraphPathSearchPiS_S_S_iiS_S_S_S_E16goToStep5_shared has been demoted

.visible .entry _Z26alternatingGraphPathSearchPiS_S_S_iiS_S_S_S_(
	.param .u64 .ptr .align 1 _Z26alternatingGraphPathSearchPiS_S_S_iiS_S_S_S__param_0,
	.param .u64 .ptr .align 1 _Z26alternatingGraphPathSearchPiS_S_S_iiS_S_S_S__param_1,
	.param .u64 .ptr .align 1 _Z26alternatingGraphPathSearchPiS_S_S_iiS_S_S_S__param_2,
	.param .u64 .ptr .align 1 _Z26alternatingGraphPathSearchPiS_S_S_iiS_S_S_S__param_3,
	.param .u32 _Z26alternatingGraphPathSearchPiS_S_S_iiS_S_S_S__param_4,
	.param .u32 _Z26alternatingGraphPathSearchPiS_S_S_iiS_S_S_S__param_5,
	.param .u64 .ptr .align 1 _Z26alternatingGraphPathSearchPiS_S_S_iiS_S_S_S__param_6,
	.param .u64 .ptr .align 1 _Z26alternatingGraphPathSearchPiS_S_S_iiS_S_S_S__param_7,
	.param .u64 .ptr .align 1 _Z26alternatingGraphPathSearchPiS_S_S_iiS_S_S_S__param_8,
	.param .u64 .ptr .align 1 _Z26alternatingGraphPathSearchPiS_S_S_iiS_S_S_S__param_9
)
{
	.reg .pred 	%p<14>;
	.reg .b32 	%r<31>;
	.reg .b64 	%rd<31>;
	// demoted variable
	.shared .align 4 .u32 _ZZ26alternatingGraphPathSearchPiS_S_S_iiS_S_S_S_E9zeroFound;
	// demoted variable
	.shared .align 4 .u32 _ZZ26alternatingGraphPathSearchPiS_S_S_iiS_S_S_S_E12kernelRepeat;
	// demoted variable
	.shared .align 4 .u32 _ZZ26alternatingGraphPathSearchPiS_S_S_iiS_S_S_S_E16goToStep5_shared;
	ld.param.u64 	%rd7, [_Z26alternatingGraphPathSearchPiS_S_S_iiS_S_S_S__param_0];
	ld.param.u64 	%rd13, [_Z26alternatingGraphPathSearchPiS_S_S_iiS_S_S_S__param_1];
	ld.param.u64 	%rd8, [_Z26alternatingGraphPathSearchPiS_S_S_iiS_S_S_S__param_2];
	ld.param.u64 	%rd14, [_Z26alternatingGraphPathSearchPiS_S_S_iiS_S_S_S__param_3];
	ld.param.u32 	%r12, [_Z26alternatingGraphPathSearchPiS_S_S_iiS_S_S_S__param_4];
	ld.param.u32 	%r13, [_Z26alternatingGraphPathSearchPiS_S_S_iiS_S_S_S__param_5];
	ld.param.u64 	%rd9, [_Z26alternatingGraphPathSearchPiS_S_S_iiS_S_S_S__param_6];
	ld.param.u64 	%rd10, [_Z26alternatingGraphPathSearchPiS_S_S_iiS_S_S_S__param_7];
	ld.param.u64 	%rd11, [_Z26alternatingGraphPathSearchPiS_S_S_iiS_S_S_S__param_8];
	ld.param.u64 	%rd12, [_Z26alternatingGraphPathSearchPiS_S_S_iiS_S_S_S__param_9];
	cvta.to.global.u64 	%rd1, %rd13;
	cvta.to.global.u64 	%rd15, %rd14;
	mov.u32 	%r1, %tid.x;
	mov.u32 	%r2, %ctaid.x;
	mul.wide.u32 	%rd16, %r2, 4;
	add.s64 	%rd17, %rd15, %rd16;
	ld.global.u32 	%r3, [%rd17];
	setp.ne.s32 	%p1, %r1, 0;
	@%p1 bra 	$L__BB0_2;
	mov.b32 	%r14, 0;
	st.shared.u32 	[_ZZ26alternatingGraphPathSearchPiS_S_S_iiS_S_S_S_E12kernelRepeat], %r14;
	st.shared.u32 	[_ZZ26alternatingGraphPathSearchPiS_S_S_iiS_S_S_S_E16goToStep5_shared], %r14;
$L__BB0_2:
	mul.lo.s32 	%r4, %r12, %r2;
	mov.u32 	%r5, %ntid.x;
	cvta.to.global.u64 	%rd2, %rd8;
	cvta.to.global.u64 	%rd3, %rd11;
	cvta.to.global.u64 	%rd4, %rd7;
	cvta.to.global.u64 	%rd5, %rd12;
$L__BB0_3:
	setp.ne.s32 	%p2, %r1, 0;
	bar.sync 	0;
	@%p2 bra 	$L__BB0_5;
	mov.b32 	%r15, 0;
	st.shared.u32 	[_ZZ26alternatingGraphPathSearchPiS_S_S_iiS_S_S_S_E9zeroFound], %r15;
$L__BB0_5:
	setp.ge.s32 	%p3, %r1, %r3;
	bar.sync 	0;
	@%p3 bra 	$L__BB0_13;
	mov.u32 	%r30, %r1;
$L__BB0_7:
	add.s32 	%r16, %r30, %r4;
	mul.wide.s32 	%rd18, %r16, 4;
	add.s64 	%rd19, %rd2, %rd18;
	ld.global.u32 	%r17, [%rd19];
	div.s32 	%r8, %r17, %r13;
	mul.lo.s32 	%r18, %r8, %r13;
	sub.s32 	%r7, %r17, %r18;
	mul.wide.s32 	%rd20, %r7, 4;
	add.s64 	%rd21, %rd3, %rd20;
	ld.global.u32 	%r9, [%rd21];
	mul.wide.s32 	%rd22, %r8, 4;
	add.s64 	%rd23, %rd1, %rd22;
	ld.volatile.global.u32 	%r19, [%rd23];
	setp.ne.s32 	%p4, %r19, 0;
	@%p4 bra 	$L__BB0_12;
	add.s64 	%rd6, %rd4, %rd20;
	ld.volatile.global.u32 	%r20, [%rd6];
	setp.ne.s32 	%p5, %r20, 0;
	@%p5 bra 	$L__BB0_12;
	add.s64 	%rd26, %rd5, %rd20;
	st.global.u32 	[%rd26], %r8;
	mov.b32 	%r21, 1;
	st.shared.u32 	[_ZZ26alternatingGraphPathSearchPiS_S_S_iiS_S_S_S_E9zeroFound], %r21;
	st.shared.u32 	[_ZZ26alternatingGraphPathSearchPiS_S_S_iiS_S_S_S_E12kernelRepeat], %r21;
	setp.eq.s32 	%p6, %r9, -1;
	@%p6 bra 	$L__BB0_11;
	mov.b32 	%r22, 1;
	st.volatile.global.u32 	[%rd6], %r22;
	membar.gl;
	mul.wide.s32 	%rd27, %r9, 4;
	add.s64 	%rd28, %rd1, %rd27;
	mov.b32 	%r23, 0;
	st.volatile.global.u32 	[%rd28], %r23;
	bra.uni 	$L__BB0_12;
$L__BB0_11:
	mov.b32 	%r24, 1;
	st.shared.u32 	[_ZZ26alternatingGraphPathSearchPiS_S_S_iiS_S_S_S_E16goToStep5_shared], %r24;
$L__BB0_12:
	add.s32 	%r30, %r30, %r5;
	setp.lt.s32 	%p7, %r30, %r3;
	@%p7 bra 	$L__BB0_7;
$L__BB0_13:
	bar.sync 	0;
	ld.shared.u32 	%r25, [_ZZ26alternatingGraphPathSearchPiS_S_S_iiS_S_S_S_E9zeroFound];
	setp.eq.s32 	%p8, %r25, 1;
	ld.shared.u32 	%r26, [_ZZ26alternatingGraphPathSearchPiS_S_S_iiS_S_S_S_E16goToStep5_shared];
	setp.eq.s32 	%p9, %r26, 0;
	and.pred  	%p10, %p8, %p9;
	@%p10 bra 	$L__BB0_3;
	setp.ne.s32 	%p11, %r1, 0;
	@%p11 bra 	$L__BB0_19;
	ld.shared.u32 	%r27, [_ZZ26alternatingGraphPathSearchPiS_S_S_iiS_S_S_S_E12kernelRepeat];
	setp.eq.s32 	%p12, %r27, 0;
	@%p12 bra 	$L__BB0_17;
	cvta.to.global.u64 	%rd29, %rd9;
	mov.b32 	%r28, 1;
	st.global.u32 	[%rd29], %r28;
$L__BB0_17:
	setp.eq.s32 	%p13, %r26, 0;
	@%p13 bra 	$L__BB0_19;
	cvta.to.global.u64 	%rd30, %rd10;
	mov.b32 	%r29, 1;
	st.global.u32 	[%rd30], %r29;
$L__BB0_19:
	ret;

}


// ===== COMPILED SASS (sm_100) =====

	.target	sm_100

	.elftype	@"ET_EXEC"


//--------------------- .note.nv.tkinfo           --------------------------
	.section	.note.nv.tkinfo,"",@"SHT_NOTE"
	.sectionflags	@"SHF_NOTE_NV_TKINFO"
	.tkinfo
        /*0018*/ 	.word	0x00000002
        /*0030*/ 	.string	""
        /*0030*/ 	.string	"ptxas"
        /*0030*/ 	.string	"Cuda compilation tools, release 13.0, V13.0.88"
        /*0030*/ 	.string	"Build cuda_13.0.r13.0/compiler.36424714_0"
        /*0030*/ 	.string	"-arch sm_100 -m 64 "



//--------------------- .note.nv.cuinfo           --------------------------
	.section	.note.nv.cuinfo,"",@"SHT_NOTE"
	.sectionflags	@"SHF_NOTE_NV_CUINFO"
        /*0018*/ 	.short	0x0002
        /*001a*/ 	.short	0x0064
        /*001c*/ 	.short	0x0082
	.zero		2


//--------------------- .nv.info                  --------------------------
	.section	.nv.info,"",@"SHT_CUDA_INFO"
	.align	4


	//----- nvinfo : EIATTR_REGCOUNT
	.align		4
        /*0000*/ 	.byte	0x04, 0x2f
        /*0002*/ 	.short	(.L_1 - .L_0)
	.align		4
.L_0:
        /*0004*/ 	.word	index@(_Z26alternatingGraphPathSearchPiS_S_S_iiS_S_S_S_)
        /*0008*/ 	.word	0x00000020


	//----- nvinfo : EIATTR_FRAME_SIZE
	.align		4
.L_1:
        /*000c*/ 	.byte	0x04, 0x11
        /*000e*/ 	.short	(.L_3 - .L_2)
	.align		4
.L_2:
        /*0010*/ 	.word	index@(_Z26alternatingGraphPathSearchPiS_S_S_iiS_S_S_S_)
        /*0014*/ 	.word	0x00000000


	//----- nvinfo : EIATTR_MIN_STACK_SIZE
	.align		4
.L_3:
        /*0018*/ 	.byte	0x04, 0x12
        /*001a*/ 	.short	(.L_5 - .L_4)
	.align		4
.L_4:
        /*001c*/ 	.word	index@(_Z26alternatingGraphPathSearchPiS_S_S_iiS_S_S_S_)
        /*0020*/ 	.word	0x00000000
.L_5:


//--------------------- .nv.compat                --------------------------
	.section	.nv.compat,"",@"SHT_CUDA_COMPAT_INFO"
	.align	4
        /*0000*/ 	.byte	0x02, 0x09, 0x00, 0x00, 0x02, 0x02, 0x01, 0x00, 0x02, 0x05, 0x05, 0x00, 0x03, 0x07, 0x01, 0x01
        /*0010*/ 	.byte	0x02, 0x03, 0x00, 0x00, 0x02, 0x06, 0x01, 0x00, 0x04, 0x0b, 0x08, 0x00, 0x09, 0x00, 0x00, 0x00
        /*0020*/ 	.byte	0x00, 0x00, 0x00, 0x00


//--------------------- .nv.info._Z26alternatingGraphPathSearchPiS_S_S_iiS_S_S_S_ --------------------------
	.section	.nv.info._Z26alternatingGraphPathSearchPiS_S_S_iiS_S_S_S_,"",@"SHT_CUDA_INFO"
	.sectionflags	@""
	.align	4


	//----- nvinfo : EIATTR_CUDA_API_VERSION
	.align		4
        /*0000*/ 	.byte	0x04, 0x37
        /*0002*/ 	.short	(.L_7 - .L_6)
.L_6:
        /*0004*/ 	.word	0x00000082


	//----- nvinfo : EIATTR_KPARAM_INFO
	.align		4
.L_7:
        /*0008*/ 	.byte	0x04, 0x17
        /*000a*/ 	.short	(.L_9 - .L_8)
.L_8:
        /*000c*/ 	.word	0x00000000
        /*0010*/ 	.short	0x0009
        /*0012*/ 	.short	0x0040
        /*0014*/ 	.byte	0x00, 0xf5, 0x21, 0x00


	//----- nvinfo : EIATTR_KPARAM_INFO
	.align		4
.L_9:
        /*0018*/ 	.byte	0x04, 0x17
        /*001a*/ 	.short	(.L_11 - .L_10)
.L_10:
        /*001c*/ 	.word	0x00000000
        /*0020*/ 	.short	0x0008
        /*0022*/ 	.short	0x0038
        /*0024*/ 	.byte	0x00, 0xf5, 0x21, 0x00


	//----- nvinfo : EIATTR_KPARAM_INFO
	.align		4
.L_11:
        /*0028*/ 	.byte	0x04, 0x17
        /*002a*/ 	.short	(.L_13 - .L_12)
.L_12:
        /*002c*/ 	.word	0x00000000
        /*0030*/ 	.short	0x0007
        /*0032*/ 	.short	0x0030
        /*0034*/ 	.byte	0x00, 0xf5, 0x21, 0x00


	//----- nvinfo : EIATTR_KPARAM_INFO
	.align		4
.L_13:
        /*0038*/ 	.byte	0x04, 0x17
        /*003a*/ 	.short	(.L_15 - .L_14)
.L_14:
        /*003c*/ 	.word	0x00000000
        /*0040*/ 	.short	0x0006
        /*0042*/ 	.short	0x0028
        /*0044*/ 	.byte	0x00, 0xf5, 0x21, 0x00


	//----- nvinfo : EIATTR_KPARAM_INFO
	.align		4
.L_15:
        /*0048*/ 	.byte	0x04, 0x17
        /*004a*/ 	.short	(.L_17 - .L_16)
.L_16:
        /*004c*/ 	.word	0x00000000
        /*0050*/ 	.short	0x0005
        /*0052*/ 	.short	0x0024
        /*0054*/ 	.byte	0x00, 0xf0, 0x11, 0x00


	//----- nvinfo : EIATTR_KPARAM_INFO
	.align		4
.L_17:
        /*0058*/ 	.byte	0x04, 0x17
        /*005a*/ 	.short	(.L_19 - .L_18)
.L_18:
        /*005c*/ 	.word	0x00000000
        /*0060*/ 	.short	0x0004
        /*0062*/ 	.short	0x0020
        /*0064*/ 	.byte	0x00, 0xf0, 0x11, 0x00


	//----- nvinfo : EIATTR_KPARAM_INFO
	.align		4
.L_19:
        /*0068*/ 	.byte	0x04, 0x17
        /*006a*/ 	.short	(.L_21 - .L_20)
.L_20:
        /*006c*/ 	.word	0x00000000
        /*0070*/ 	.short	0x0003
        /*0072*/ 	.short	0x0018
        /*0074*/ 	.byte	0x00, 0xf5, 0x21, 0x00


	//----- nvinfo : EIATTR_KPARAM_INFO
	.align		4
.L_21:
        /*0078*/ 	.byte	0x04, 0x17
        /*007a*/ 	.short	(.L_23 - .L_22)
.L_22:
        /*007c*/ 	.word	0x00000000
        /*0080*/ 	.short	0x0002
        /*0082*/ 	.short	0x0010
        /*0084*/ 	.byte	0x00, 0xf5, 0x21, 0x00


	//----- nvinfo : EIATTR_KPARAM_INFO
	.align		4
.L_23:
        /*0088*/ 	.byte	0x04, 0x17
        /*008a*/ 	.short	(.L_25 - .L_24)
.L_24:
        /*008c*/ 	.word	0x00000000
        /*0090*/ 	.short	0x0001
        /*0092*/ 	.short	0x0008
        /*0094*/ 	.byte	0x00, 0xf5, 0x21, 0x00


	//----- nvinfo : EIATTR_KPARAM_INFO
	.align		4
.L_25:
        /*0098*/ 	.byte	0x04, 0x17
        /*009a*/ 	.short	(.L_27 - .L_26)
.L_26:
        /*009c*/ 	.word	0x00000000
        /*00a0*/ 	.short	0x0000
        /*00a2*/ 	.short	0x0000
        /*00a4*/ 	.byte	0x00, 0xf5, 0x21, 0x00


	//----- nvinfo : EIATTR_SPARSE_MMA_MASK
	.align		4
.L_27:
        /*00a8*/ 	.byte	0x03, 0x50
        /*00aa*/ 	.short	0x0000


	//----- nvinfo : EIATTR_MAXREG_COUNT
	.align		4
        /*00ac*/ 	.byte	0x03, 0x1b
        /*00ae*/ 	.short	0x00ff


	//----- nvinfo : EIATTR_NUM_BARRIERS
	.align		4
        /*00b0*/ 	.byte	0x02, 0x4c
        /*00b2*/ 	.byte	0x01
	.zero		1


	//----- nvinfo : EIATTR_MERCURY_ISA_VERSION
	.align		4
        /*00b4*/ 	.byte	0x03, 0x5f
        /*00b6*/ 	.short	0x0101


	//----- nvinfo : EIATTR_UNUSED_LOAD_BYTE_OFFSET
	.align		4
        /*00b8*/ 	.byte	0x04, 0x44
        /*00ba*/ 	.short	(.L_29 - .L_28)


	//   ....[0]....
.L_28:
        /*00bc*/ 	.word	0x00000640
        /*00c0*/ 	.word	0x00000fff


	//----- nvinfo : EIATTR_VRC_CTA_INIT_COUNT
	.align		4
.L_29:
        /*00c4*/ 	.byte	0x02, 0x4a
	.zero		1
	.zero		1


	//----- nvinfo : EIATTR_EXIT_INSTR_OFFSETS
	.align		4
        /*00c8*/ 	.byte	0x04, 0x1c
        /*00ca*/ 	.short	(.L_31 - .L_30)


	//   ....[0]....
.L_30:
        /*00cc*/ 	.word	0x00000690


	//   ....[1]....
        /*00d0*/ 	.word	0x000006e0


	//   ....[2]....
        /*00d4*/ 	.word	0x00000720


	//----- nvinfo : EIATTR_CRS_STACK_SIZE
	.align		4
.L_31:
        /*00d8*/ 	.byte	0x04, 0x1e
        /*00da*/ 	.short	(.L_33 - .L_32)
.L_32:
        /*00dc*/ 	.word	0x00000000


	//----- nvinfo : EIATTR_CBANK_PARAM_SIZE
	.align		4
.L_33:
        /*00e0*/ 	.byte	0x03, 0x19
        /*00e2*/ 	.short	0x0048


	//----- nvinfo : EIATTR_PARAM_CBANK
	.align		4
        /*00e4*/ 	.byte	0x04, 0x0a
        /*00e6*/ 	.short	(.L_35 - .L_34)
	.align		4
.L_34:
        /*00e8*/ 	.word	index@(.nv.constant0._Z26alternatingGraphPathSearchPiS_S_S_iiS_S_S_S_)
        /*00ec*/ 	.short	0x0380
        /*00ee*/ 	.short	0x0048


	//----- nvinfo : EIATTR_SW_WAR
	.align		4
.L_35:
        /*00f0*/ 	.byte	0x04, 0x36
        /*00f2*/ 	.short	(.L_37 - .L_36)
.L_36:
        /*00f4*/ 	.word	0x00000008
.L_37:


//--------------------- .nv.callgraph             --------------------------
	.section	.nv.callgraph,"",@"SHT_CUDA_CALLGRAPH"
	.align	4
	.sectionentsize	8
	.align		4
        /*0000*/ 	.word	0x00000000
	.align		4
        /*0004*/ 	.word	0xffffffff
	.align		4
        /*0008*/ 	.word	0x00000000
	.align		4
        /*000c*/ 	.word	0xfffffffe
	.align		4
        /*0010*/ 	.word	0x00000000
	.align		4
        /*0014*/ 	.word	0xfffffffd
	.align		4
        /*0018*/ 	.word	0x00000000
	.align		4
        /*001c*/ 	.word	0xfffffffc


//--------------------- .text._Z26alternatingGraphPathSearchPiS_S_S_iiS_S_S_S_ --------------------------
	.section	.text._Z26alternatingGraphPathSearchPiS_S_S_iiS_S_S_S_,"ax",@progbits
	.align	128
        .global         _Z26alternatingGraphPathSearchPiS_S_S_iiS_S_S_S_
        .type           _Z26alternatingGraphPathSearchPiS_S_S_iiS_S_S_S_,@function
        .size           _Z26alternatingGraphPathSearchPiS_S_S_iiS_S_S_S_,(.L_x_8 - _Z26alternatingGraphPathSearchPiS_S_S_iiS_S_S_S_)
        .other          _Z26alternatingGraphPathSearchPiS_S_S_iiS_S_S_S_,@"STO_CUDA_ENTRY STV_DEFAULT"
_Z26alternatingGraphPathSearchPiS_S_S_iiS_S_S_S_:
.text._Z26alternatingGraphPathSearchPiS_S_S_iiS_S_S_S_:
[----:B------:R-:W-:Y:S01]  /*0000*/  LDC R1, c[0x0][0x37c] ;  /* 0x0000df00ff017b82 */ /* 0x000fe20000000800 */
[----:B------:R-:W0:Y:S07]  /*0010*/  S2R R24, SR_CTAID.X ;  /* 0x0000000000187919 */ /* 0x000e2e0000002500 */
[----:B------:R-:W0:Y:S01]  /*0020*/  LDC.64 R2, c[0x0][0x398] ;  /* 0x0000e600ff027b82 */ /* 0x000e220000000a00 */
[----:B------:R-:W1:Y:S01]  /*0030*/  LDCU.64 UR6, c[0x0][0x358] ;  /* 0x00006b00ff0677ac */ /* 0x000e620008000a00 */
[----:B0-----:R-:W-:-:S05]  /*0040*/  IMAD.WIDE.U32 R2, R24, 0x4, R2 ;  /* 0x0000000418027825 */ /* 0x001fca00078e0002 */
[----:B-1----:R0:W5:Y:S01]  /*0050*/  LDG.E R23, desc[UR6][R2.64] ;  /* 0x0000000602177981 */ /* 0x002162000c1e1900 */
[----:B------:R-:W1:Y:S01]  /*0060*/  LDCU UR8, c[0x0][0x360] ;  /* 0x00006c00ff0877ac */ /* 0x000e620008000800 */
[----:B------:R-:W2:Y:S02]  /*0070*/  S2R R22, SR_TID.X ;  /* 0x0000000000167919 */ /* 0x000ea40000002100 */
[----:B--2---:R-:W-:-:S13]  /*0080*/  ISETP.NE.AND P0, PT, R22, RZ, PT ;  /* 0x000000ff1600720c */ /* 0x004fda0003f05270 */
[----:B------:R-:W2:Y:S01]  /*0090*/  @!P0 S2R R5, SR_CgaCtaId ;  /* 0x0000000000058919 */ /* 0x000ea20000008800 */
[----:B------:R-:W-:-:S04]  /*00a0*/  @!P0 MOV R0, 0x400 ;  /* 0x0000040000008802 */ /* 0x000fc80000000f00 */
[----:B--2---:R-:W-:-:S05]  /*00b0*/  @!P0 LEA R0, R5, R0, 0x18 ;  /* 0x0000000005008211 */ /* 0x004fca00078ec0ff */
[----:B------:R0:W-:Y:S04]  /*00c0*/  @!P0 STS [R0+0x4], RZ ;  /* 0x000004ff00008388 */ /* 0x0001e80000000800 */
[----:B-1----:R0:W-:Y:S02]  /*00d0*/  @!P0 STS [R0+0x8], RZ ;  /* 0x000008ff00008388 */ /* 0x0021e40000000800 */
.L_x_6:
[----:B------:R-:W-:Y:S01]  /*00e0*/  BAR.SYNC.DEFER_BLOCKING 0x0 ;  /* 0x0000000000007b1d */ /* 0x000fe20000010000 */
[----:B------:R-:W-:-:S05]  /*00f0*/  ISETP.NE.AND P0, PT, R22, RZ, PT ;  /* 0x000000ff1600720c */ /* 0x000fca0003f05270 */
[----:B------:R-:W-:Y:S08]  /*0100*/  BSSY.RECONVERGENT B0, `(.L_x_0) ;  /* 0x000004f000007945 */ /* 0x000ff00003800200 */
[----:B0-----:R-:W0:Y:S01]  /*0110*/  @!P0 S2R R3, SR_CgaCtaId ;  /* 0x0000000000038919 */ /* 0x001e220000008800 */
[----:B------:R-:W-:-:S04]  /*0120*/  @!P0 MOV R0, 0x400 ;  /* 0x0000040000008802 */ /* 0x000fc80000000f00 */
[----:B0-----:R-:W-:-:S05]  /*0130*/  @!P0 LEA R0, R3, R0, 0x18 ;  /* 0x0000000003008211 */ /* 0x001fca00078ec0ff */
[----:B------:R0:W-:Y:S01]  /*0140*/  @!P0 STS [R0], RZ ;  /* 0x000000ff00008388 */ /* 0x0001e20000000800 */
[----:B------:R-:W-:Y:S01]  /*0150*/  BAR.SYNC.DEFER_BLOCKING 0x0 ;  /* 0x0000000000007b1d */ /* 0x000fe20000010000 */
[----:B-----5:R-:W-:-:S13]  /*0160*/  ISETP.GE.AND P0, PT, R22, R23, PT ;  /* 0x000000171600720c */ /* 0x020fda0003f06270 */
[----:B01----:R-:W-:Y:S05]  /*0170*/  @P0 BRA `(.L_x_1) ;  /* 0x00000004001c0947 */ /* 0x003fea0003800000 */
[----:B------:R-:W0:Y:S01]  /*0180*/  LDC R0, c[0x0][0x3a4] ;  /* 0x0000e900ff007b82 */ /* 0x000e220000000800 */
[----:B------:R-:W-:-:S07]  /*0190*/  IMAD.MOV.U32 R21, RZ, RZ, R22 ;  /* 0x000000ffff157224 */ /* 0x000fce00078e0016 */
[----:B------:R-:W1:Y:S08]  /*01a0*/  LDC.64 R2, c[0x0][0x390] ;  /* 0x0000e400ff027b82 */ /* 0x000e700000000a00 */
[----:B------:R-:W2:Y:S01]  /*01b0*/  LDC.64 R4, c[0x0][0x3b8] ;  /* 0x0000ee00ff047b82 */ /* 0x000ea20000000a00 */
[----:B0-----:R-:W-:-:S07]  /*01c0*/  IABS R20, R0 ;  /* 0x0000000000147213 */ /* 0x001fce0000000000 */
[----:B------:R-:W0:Y:S01]  /*01d0*/  LDC.64 R6, c[0x0][0x388] ;  /* 0x0000e200ff067b82 */ /* 0x000e220000000a00 */
[----:B------:R-:W3:Y:S07]  /*01e0*/  I2F.RP R0, R20 ;  /* 0x0000001400007306 */ /* 0x000eee0000209400 */
[----:B------:R-:W4:Y:S08]  /*01f0*/  LDC.64 R8, c[0x0][0x380] ;  /* 0x0000e000ff087b82 */ /* 0x000f300000000a00 */
[----:B------:R-:W0:Y:S01]  /*0200*/  LDC.64 R10, c[0x0][0x3c0] ;  /* 0x0000f000ff0a7b82 */ /* 0x000e220000000a00 */
[----:B---3--:R-:W3:Y:S07]  /*0210*/  MUFU.RCP R0, R0 ;  /* 0x0000000000007308 */ /* 0x008eee0000001000 */
[----:B------:R-:W0:Y:S01]  /*0220*/  LDC.64 R12, c[0x0][0x3a0] ;  /* 0x0000e800ff0c7b82 */ /* 0x000e220000000a00 */
[----:B---3--:R-:W-:-:S04]  /*0230*/  VIADD R14, R0, 0xffffffe ;  /* 0x0ffffffe000e7836 */ /* 0x008fc80000000000 */
[----:B------:R3:W5:Y:S02]  /*0240*/  F2I.FTZ.U32.TRUNC.NTZ R15, R14 ;  /* 0x0000000e000f7305 */ /* 0x000764000021f000 */
[----:B---3--:R-:W-:Y:S02]  /*0250*/  IMAD.MOV.U32 R14, RZ, RZ, RZ ;  /* 0x000000ffff0e7224 */ /* 0x008fe400078e00ff */
[----:B-----5:R-:W-:-:S04]  /*0260*/  IMAD.MOV R17, RZ, RZ, -R15 ;  /* 0x000000ffff117224 */ /* 0x020fc800078e0a0f */
[----:B------:R-:W-:-:S04]  /*0270*/  IMAD R17, R17, R20, RZ ;  /* 0x0000001411117224 */ /* 0x000fc800078e02ff */
[----:B-12-4-:R-:W-:-:S07]  /*0280*/  IMAD.HI.U32 R0, R15, R17, R14 ;  /* 0x000000110f007227 */ /* 0x016fce00078e000e */
.L_x_5:
[----:B0-----:R-:W-:-:S04]  /*0290*/  IMAD R17, R24, R12, R21 ;  /* 0x0000000c18117224 */ /* 0x001fc800078e0215 */
[----:B------:R-:W-:-:S06]  /*02a0*/  IMAD.WIDE R16, R17, 0x4, R2 ;  /* 0x0000000411107825 */ /* 0x000fcc00078e0202 */
[----:B------:R-:W2:Y:S01]  /*02b0*/  LDG.E R16, desc[UR6][R16.64] ;  /* 0x0000000610107981 */ /* 0x000ea2000c1e1900 */
[----:B------:R-:W-:Y:S02]  /*02c0*/  IABS R18, R13 ;  /* 0x0000000d00127213 */ /* 0x000fe40000000000 */
[----:B--2---:R-:W-:-:S05]  /*02d0*/  IABS R15, R16 ;  /* 0x00000010000f7213 */ /* 0x004fca0000000000 */
[----:B------:R-:W-:-:S04]  /*02e0*/  IMAD.HI.U32 R25, R0, R15, RZ ;  /* 0x0000000f00197227 */ /* 0x000fc800078e00ff */
[----:B------:R-:W-:-:S04]  /*02f0*/  IMAD.MOV R14, RZ, RZ, -R25 ;  /* 0x000000ffff0e7224 */ /* 0x000fc800078e0a19 */
[----:B------:R-:W-:Y:S01]  /*0300*/  IMAD R15, R18, R14, R15 ;  /* 0x0000000e120f7224 */ /* 0x000fe200078e020f */
[----:B------:R-:W-:-:S04]  /*0310*/  LOP3.LUT R14, R16, R13, RZ, 0x3c, !PT ;  /* 0x0000000d100e7212 */ /* 0x000fc800078e3cff */
[----:B------:R-:W-:Y:S02]  /*0320*/  ISETP.GT.U32.AND P2, PT, R20, R15, PT ;  /* 0x0000000f1400720c */ /* 0x000fe40003f44070 */
[----:B------:R-:W-:-:S11]  /*0330*/  ISETP.GE.AND P1, PT, R14, RZ, PT ;  /* 0x000000ff0e00720c */ /* 0x000fd60003f26270 */
[----:B------:R-:W-:Y:S02]  /*0340*/  @!P2 IMAD.IADD R15, R15, 0x1, -R18 ;  /* 0x000000010f0fa824 */ /* 0x000fe400078e0a12 */
[----:B------:R-:W-:Y:S01]  /*0350*/  @!P2 VIADD R25, R25, 0x1 ;  /* 0x000000011919a836 */ /* 0x000fe20000000000 */
[----:B------:R-:W-:Y:S02]  /*0360*/  ISETP.NE.AND P2, PT, R13, RZ, PT ;  /* 0x000000ff0d00720c */ /* 0x000fe40003f45270 */
[----:B------:R-:W-:-:S13]  /*0370*/  ISETP.GE.U32.AND P0, PT, R15, R20, PT ;  /* 0x000000140f00720c */ /* 0x000fda0003f06070 */
[----:B------:R-:W-:-:S05]  /*0380*/  @P0 IADD3 R25, PT, PT, R25, 0x1, RZ ;  /* 0x0000000119190810 */ /* 0x000fca0007ffe0ff */
[----:B------:R-:W-:Y:S01]  /*0390*/  @!P1 IMAD.MOV R25, RZ, RZ, -R25 ;  /* 0x000000ffff199224 */ /* 0x000fe200078e0a19 */
[----:B------:R-:W-:-:S05]  /*03a0*/  @!P2 LOP3.LUT R25, RZ, R13, RZ, 0x33, !PT ;  /* 0x0000000dff19a212 */ /* 0x000fca00078e33ff */
[----:B------:R-:W-:-:S06]  /*03b0*/  IMAD.WIDE R14, R25, 0x4, R6 ;  /* 0x00000004190e7825 */ /* 0x000fcc00078e0206 */
[----:B------:R-:W2:Y:S01]  /*03c0*/  LDG.E.STRONG.SYS R14, desc[UR6][R14.64] ;  /* 0x000000060e0e7981 */ /* 0x000ea2000c1f5900 */
[----:B------:R-:W-:Y:S01]  /*03d0*/  VIADD R21, R21, UR8 ;  /* 0x0000000815157c36 */ /* 0x000fe20008000000 */
[----:B------:R-:W-:Y:S01]  /*03e0*/  BSSY.RECONVERGENT B1, `(.L_x_2) ;  /* 0x000001f000017945 */ /* 0x000fe20003800200 */
[----:B------:R-:W-:-:S03]  /*03f0*/  IMAD.MOV R17, RZ, RZ, -R25 ;  /* 0x000000ffff117224 */ /* 0x000fc600078e0a19 */
[----:B------:R-:W-:Y:S01]  /*0400*/  ISETP.GE.AND P0, PT, R21, R23, PT ;  /* 0x000000171500720c */ /* 0x000fe20003f06270 */
[----:B------:R-:W-:Y:S01]  /*0410*/  IMAD R19, R13, R17, R16 ;  /* 0x000000110d137224 */ /* 0x000fe200078e0210 */
[----:B--2---:R-:W-:-:S13]  /*0420*/  ISETP.NE.AND P1, PT, R14, RZ, PT ;  /* 0x000000ff0e00720c */ /* 0x004fda0003f25270 */
[----:B-1----:R-:W-:Y:S05]  /*0430*/  @P1 BRA `(.L_x_3) ;  /* 0x0000000000641947 */ /* 0x002fea0003800000 */
[----:B------:R-:W-:-:S05]  /*0440*/  IMAD.WIDE R14, R19, 0x4, R8 ;  /* 0x00000004130e7825 */ /* 0x000fca00078e0208 */
[----:B------:R-:W2:Y:S02]  /*0450*/  LDG.E.STRONG.SYS R16, desc[UR6][R14.64] ;  /* 0x000000060e107981 */ /* 0x000ea4000c1f5900 */
[----:B--2---:R-:W-:-:S13]  /*0460*/  ISETP.NE.AND P1, PT, R16, RZ, PT ;  /* 0x000000ff1000720c */ /* 0x004fda0003f25270 */
[----:B------:R-:W-:Y:S05]  /*0470*/  @P1 BRA `(.L_x_3) ;  /* 0x0000000000541947 */ /* 0x000fea0003800000 */
[----:B------:R-:W-:-:S06]  /*0480*/  IMAD.WIDE R16, R19, 0x4, R4 ;  /* 0x0000000413107825 */ /* 0x000fcc00078e0204 */
[----:B------:R-:W2:Y:S01]  /*0490*/  LDG.E R17, desc[UR6][R16.64] ;  /* 0x0000000610117981 */ /* 0x000ea2000c1e1900 */
[----:B------:R-:W-:Y:S01]  /*04a0*/  MOV R27, 0x400 ;  /* 0x00000400001b7802 */ /* 0x000fe20000000f00 */
[----:B------:R-:W-:Y:S01]  /*04b0*/  IMAD.WIDE R18, R19, 0x4, R10 ;  /* 0x0000000413127825 */ /* 0x000fe200078e020a */
[----:B------:R-:W0:Y:S03]  /*04c0*/  S2R R28, SR_CgaCtaId ;  /* 0x00000000001c7919 */ /* 0x000e260000008800 */
[----:B------:R-:W-:Y:S01]  /*04d0*/  IMAD.MOV.U32 R26, RZ, RZ, 0x1 ;  /* 0x00000001ff1a7424 */ /* 0x000fe200078e00ff */
[----:B------:R1:W-:Y:S01]  /*04e0*/  STG.E desc[UR6][R18.64], R25 ;  /* 0x0000001912007986 */ /* 0x0003e2000c101906 */
[----:B0-----:R-:W-:Y:S01]  /*04f0*/  LEA R29, R28, R27, 0x18 ;  /* 0x0000001b1c1d7211 */ /* 0x001fe200078ec0ff */
[----:B------:R-:W-:-:S05]  /*0500*/  HFMA2 R27, -RZ, RZ, 0, 5.9604644775390625e-08 ;  /* 0x00000001ff1b7431 */ /* 0x000fca00000001ff */
[----:B------:R1:W-:Y:S01]  /*0510*/  STS.64 [R29], R26 ;  /* 0x0000001a1d007388 */ /* 0x0003e20000000a00 */
[----:B--2---:R-:W-:-:S13]  /*0520*/  ISETP.NE.AND P1, PT, R17, -0x1, PT ;  /* 0xffffffff1100780c */ /* 0x004fda0003f25270 */
[----:B-1----:R-:W-:Y:S05]  /*0530*/  @!P1 BRA `(.L_x_4) ;  /* 0x0000000000209947 */ /* 0x002fea0003800000 */
[----:B------:R0:W-:Y:S01]  /*0540*/  STG.E.STRONG.SYS desc[UR6][R14.64], R26 ;  /* 0x0000001a0e007986 */ /* 0x0001e2000c115906 */
[----:B------:R-:W-:Y:S01]  /*0550*/  IMAD.WIDE R16, R17, 0x4, R6 ;  /* 0x0000000411107825 */ /* 0x000fe200078e0206 */
[----:B------:R-:W-:Y:S06]  /*0560*/  MEMBAR.SC.GPU ;  /* 0x0000000000007992 */ /* 0x000fec0000002000 */
[----:B------:R-:W-:-:S00]  /*0570*/  ERRBAR ;  /* 0x00000000000079ab */ /* 0x000fc00000000000 */
[----:B------:R-:W-:Y:S06]  /*0580*/  CGAERRBAR ;  /* 0x00000000000075ab */ /* 0x000fec0000000000 */
[----:B------:R-:W-:Y:S04]  /*0590*/  CCTL.IVALL ;  /* 0x00000000ff00798f */ /* 0x000fe80002000000 */
[----:B------:R0:W-:Y:S01]  /*05a0*/  STG.E.STRONG.SYS desc[UR6][R16.64], RZ ;  /* 0x000000ff10007986 */ /* 0x0001e2000c115906 */
[----:B------:R-:W-:Y:S05]  /*05b0*/  BRA `(.L_x_3) ;  /* 0x0000000000047947 */ /* 0x000fea0003800000 */
.L_x_4:
[----:B------:R1:W-:Y:S02]  /*05c0*/  STS [R29+0x8], R26 ;  /* 0x0000081a1d007388 */ /* 0x0003e40000000800 */
.L_x_3:
[----:B------:R-:W-:Y:S05]  /*05d0*/  BSYNC.RECONVERGENT B1 ;  /* 0x0000000000017941 */ /* 0x000fea0003800200 */
.L_x_2:
[----:B------:R-:W-:Y:S05]  /*05e0*/  @!P0 BRA `(.L_x_5) ;  /* 0xfffffffc00288947 */ /* 0x000fea000383ffff */
.L_x_1:
[----:B------:R-:W-:Y:S05]  /*05f0*/  BSYNC.RECONVERGENT B0 ;  /* 0x0000000000007941 */ /* 0x000fea0003800200 */
.L_x_0:
[----:B------:R-:W2:Y:S08]  /*0600*/  S2UR UR5, SR_CgaCtaId ;  /* 0x00000000000579c3 */ /* 0x000eb00000008800 */
[----:B------:R-:W-:Y:S06]  /*0610*/  BAR.SYNC.DEFER_BLOCKING 0x0 ;  /* 0x0000000000007b1d */ /* 0x000fec0000010000 */
[----:B------:R-:W-:-:S02]  /*0620*/  UMOV UR4, 0x400 ;  /* 0x0000040000047882 */ /* 0x000fc40000000000 */
[----:B--2---:R-:W-:-:S09]  /*0630*/  ULEA UR4, UR5, UR4, 0x18 ;  /* 0x0000000405047291 */ /* 0x004fd2000f8ec0ff */
[----:B------:R-:W2:Y:S02]  /*0640*/  LDS.128 R4, [UR4] ;  /* 0x00000004ff047984 */ /* 0x000ea40008000c00 */
[----:B--2---:R-:W-:Y:S02]  /*0650*/  ISETP.NE.AND P0, PT, R6, RZ, PT ;  /* 0x000000ff0600720c */ /* 0x004fe40003f05270 */
[----:B------:R-:W-:-:S13]  /*0660*/  ISETP.EQ.AND P1, PT, R4, 0x1, PT ;  /* 0x000000010400780c */ /* 0x000fda0003f22270 */
[----:B------:R-:W-:Y:S05]  /*0670*/  @!P0 BRA P1, `(.L_x_6) ;  /* 0xfffffff800988947 */ /* 0x000fea000083ffff */
[----:B------:R-:W-:-:S13]  /*0680*/  ISETP.NE.AND P1, PT, R22, RZ, PT ;  /* 0x000000ff1600720c */ /* 0x000fda0003f25270 */
[----:B------:R-:W-:Y:S05]  /*0690*/  @P1 EXIT ;  /* 0x000000000000194d */ /* 0x000fea0003800000 */
[----:B------:R-:W-:-:S13]  /*06a0*/  ISETP.NE.AND P1, PT, R5, RZ, PT ;  /* 0x000000ff0500720c */ /* 0x000fda0003f25270 */
[----:B------:R-:W2:Y:S01]  /*06b0*/  @P1 LDC.64 R2, c[0x0][0x3a8] ;  /* 0x0000ea00ff021b82 */ /* 0x000ea20000000a00 */
[----:B------:R-:W-:-:S05]  /*06c0*/  @P1 IMAD.MOV.U32 R5, RZ, RZ, 0x1 ;  /* 0x00000001ff051424 */ /* 0x000fca00078e00ff */
[----:B--2---:R2:W-:Y:S01]  /*06d0*/  @P1 STG.E desc[UR6][R2.64], R5 ;  /* 0x0000000502001986 */ /* 0x0045e2000c101906 */
[----:B------:R-:W-:Y:S05]  /*06e0*/  @!P0 EXIT ;  /* 0x000000000000894d */ /* 0x000fea0003800000 */
[----:B--2---:R-:W2:Y:S01]  /*06f0*/  LDC.64 R2, c[0x0][0x3b0] ;  /* 0x0000ec00ff027b82 */ /* 0x004ea20000000a00 */
[----:B------:R-:W-:-:S05]  /*0700*/  IMAD.MOV.U32 R5, RZ, RZ, 0x1 ;  /* 0x00000001ff057424 */ /* 0x000fca00078e00ff */
[----:B--2---:R-:W-:Y:S01]  /*0710*/  STG.E desc[UR6][R2.64], R5 ;  /* 0x0000000502007986 */ /* 0x004fe2000c101906 */
[----:B------:R-:W-:Y:S05]  /*0720*/  EXIT ;  /* 0x000000000000794d */ /* 0x000fea0003800000 */
.L_x_7:
[----:B------:R-:W-:-:S00]  /*0730*/  BRA `(.L_x_7) ;  /* 0xfffffffc00fc7947 */ /* 0x000fc0000383ffff */
[----:B------:R-:W-:-:S00]  /*0740*/  NOP ;  /* 0x0000000000007918 */ /* 0x000fc00000000000 */
        /* <DEDUP_REMOVED lines=11> */
.L_x_8:


//--------------------- .nv.shared._Z26alternatingGraphPathSearchPiS_S_S_iiS_S_S_S_ --------------------------
	.section	.nv.shared._Z26alternatingGraphPathSearchPiS_S_S_iiS_S_S_S_,"aw",@nobits
	.sectionflags	@""
	.align	4
.nv.shared._Z26alternatingGraphPathSearchPiS_S_S_iiS_S_S_S_:
	.zero		1036


//--------------------- .nv.shared.reserved.0     --------------------------
	.section	.nv.shared.reserved.0,"aw",@nobits
	.weak		__nv_reservedSMEM_offset_0_alias
	.size		__nv_reservedSMEM_offset_0_alias, 0, 64
	.other		__nv_reservedSMEM_offset_0_alias,@"STO_CUDA_RESERVED_SHARED STV_DEFAULT"
__nv_reservedSMEM_offset_0_alias:
	.zero		0
	.zero		64


//--------------------- .nv.constant0._Z26alternatingGraphPathSearchPiS_S_S_iiS_S_S_S_ --------------------------
	.section	.nv.constant0._Z26alternatingGraphPathSearchPiS_S_S_iiS_S_S_S_,"a",@progbits
	.sectionflags	@""
	.align	4
.nv.constant0._Z26alternatingGraphPathSearchPiS_S_S_iiS_S_S_S_:
	.zero		968


//--------------------- SYMBOLS --------------------------

	.type		.nv.reservedSmem.offset0,@object
	.size		.nv.reservedSmem.offset0,0x4
	.type		.nv.reservedSmem.cap,@object
	.size		.nv.reservedSmem.cap,0x4
